//
// Generated by NVIDIA NVVM Compiler
//
// Compiler Build ID: CL-36424714
// Cuda compilation tools, release 13.0, V13.0.88
// Based on NVVM 20.0.0
//

.version 9.0
.target sm_100
.address_size 64

	// .globl	_Z3subPfS_S_

.visible .entry _Z3subPfS_S_(
	.param .u64 .ptr .align 1 _Z3subPfS_S__param_0,
	.param .u64 .ptr .align 1 _Z3subPfS_S__param_1,
	.param .u64 .ptr .align 1 _Z3subPfS_S__param_2
)
.maxntid 64
{
	.reg .pred 	%p<2>;
	.reg .b32 	%r<5>;
	.reg .b32 	%f<4>;
	.reg .b64 	%rd<11>;

	ld.param.u64 	%rd1, [_Z3subPfS_S__param_0];
	ld.param.u64 	%rd2, [_Z3subPfS_S__param_1];
	ld.param.u64 	%rd3, [_Z3subPfS_S__param_2];
	mov.u32 	%r2, %ctaid.x;
	mov.u32 	%r3, %ntid.x;
	mov.u32 	%r4, %tid.x;
	mad.lo.s32 	%r1, %r2, %r3, %r4;
	setp.gt.s32 	%p1, %r1, 63;
	@%p1 bra 	$L__BB0_2;
	cvta.to.global.u64 	%rd4, %rd1;
	cvta.to.global.u64 	%rd5, %rd2;
	cvta.to.global.u64 	%rd6, %rd3;
	mul.wide.s32 	%rd7, %r1, 4;
	add.s64 	%rd8, %rd4, %rd7;
	ld.global.nc.f32 	%f1, [%rd8];
	add.s64 	%rd9, %rd5, %rd7;
	ld.global.nc.f32 	%f2, [%rd9];
	sub.f32 	%f3, %f1, %f2;
	add.s64 	%rd10, %rd6, %rd7;
	st.global.f32 	[%rd10], %f3;
$L__BB0_2:
	ret;

}


// ===== COMPILED SASS (sm_100) =====

	.target	sm_100

	.elftype	@"ET_EXEC"


//--------------------- .note.nv.tkinfo           --------------------------
	.section	.note.nv.tkinfo,"",@"SHT_NOTE"
	.sectionflags	@"SHF_NOTE_NV_TKINFO"
	.tkinfo
        /*0018*/ 	.word	0x00000002
        /*0030*/ 	.string	""
        /*0030*/ 	.string	"ptxas"
        /*0030*/ 	.string	"Cuda compilation tools, release 13.0, V13.0.88"
        /*0030*/ 	.string	"Build cuda_13.0.r13.0/compiler.36424714_0"
        /*0030*/ 	.string	"-arch sm_100 -m 64 "



//--------------------- .note.nv.cuinfo           --------------------------
	.section	.note.nv.cuinfo,"",@"SHT_NOTE"
	.sectionflags	@"SHF_NOTE_NV_CUINFO"
        /*0018*/ 	.short	0x0002
        /*001a*/ 	.short	0x0064
        /*001c*/ 	.short	0x0082
	.zero		2


//--------------------- .nv.info                  --------------------------
	.section	.nv.info,"",@"SHT_CUDA_INFO"
	.align	4


	//----- nvinfo : EIATTR_REGCOUNT
	.align		4
        /*0000*/ 	.byte	0x04, 0x2f
        /*0002*/ 	.short	(.L_1 - .L_0)
	.align		4
.L_0:
        /*0004*/ 	.word	index@(_Z3subPfS_S_)
        /*0008*/ 	.word	0x0000000c


	//----- nvinfo : EIATTR_FRAME_SIZE
	.align		4
.L_1:
        /*000c*/ 	.byte	0x04, 0x11
        /*000e*/ 	.short	(.L_3 - .L_2)
	.align		4
.L_2:
        /*0010*/ 	.word	index@(_Z3subPfS_S_)
        /*0014*/ 	.word	0x00000000


	//----- nvinfo : EIATTR_MIN_STACK_SIZE
	.align		4
.L_3:
        /*0018*/ 	.byte	0x04, 0x12
        /*001a*/ 	.short	(.L_5 - .L_4)
	.align		4
.L_4:
        /*001c*/ 	.word	index@(_Z3subPfS_S_)
        /*0020*/ 	.word	0x00000000
.L_5:


//--------------------- .nv.compat                --------------------------
	.section	.nv.compat,"",@"SHT_CUDA_COMPAT_INFO"
	.align	4
        /*0000*/ 	.byte	0x02, 0x09, 0x00, 0x00, 0x02, 0x02, 0x01, 0x00, 0x02, 0x05, 0x05, 0x00, 0x03, 0x07, 0x01, 0x01
        /*0010*/ 	.byte	0x02, 0x03, 0x00, 0x00, 0x02, 0x06, 0x01, 0x00, 0x04, 0x0b, 0x08, 0x00, 0x09, 0x00, 0x00, 0x00
        /*0020*/ 	.byte	0x00, 0x00, 0x00, 0x00


//--------------------- .nv.info._Z3subPfS_S_     --------------------------
	.section	.nv.info._Z3subPfS_S_,"",@"SHT_CUDA_INFO"
	.sectionflags	@""
	.align	4


	//----- nvinfo : EIATTR_CUDA_API_VERSION
	.align		4
        /*0000*/ 	.byte	0x04, 0x37
        /*0002*/ 	.short	(.L_7 - .L_6)
.L_6:
        /*0004*/ 	.word	0x00000082


	//----- nvinfo : EIATTR_KPARAM_INFO
	.align		4
.L_7:
        /*0008*/ 	.byte	0x04, 0x17
        /*000a*/ 	.short	(.L_9 - .L_8)
.L_8:
        /*000c*/ 	.word	0x00000000
        /*0010*/ 	.short	0x0002
        /*0012*/ 	.short	0x0010
        /*0014*/ 	.byte	0x00, 0xf5, 0x21, 0x00


	//----- nvinfo : EIATTR_KPARAM_INFO
	.align		4
.L_9:
        /*0018*/ 	.byte	0x04, 0x17
        /*001a*/ 	.short	(.L_11 - .L_10)
.L_10:
        /*001c*/ 	.word	0x00000000
        /*0020*/ 	.short	0x0001
        /*0022*/ 	.short	0x0008
        /*0024*/ 	.byte	0x00, 0xf5, 0x21, 0x00


	//----- nvinfo : EIATTR_KPARAM_INFO
	.align		4
.L_11:
        /*0028*/ 	.byte	0x04, 0x17
        /*002a*/ 	.short	(.L_13 - .L_12)
.L_12:
        /*002c*/ 	.word	0x00000000
        /*0030*/ 	.short	0x0000
        /*0032*/ 	.short	0x0000
        /*0034*/ 	.byte	0x00, 0xf5, 0x21, 0x00


	//----- nvinfo : EIATTR_SPARSE_MMA_MASK
	.align		4
.L_13:
        /*0038*/ 	.byte	0x03, 0x50
        /*003a*/ 	.short	0x0000


	//----- nvinfo : EIATTR_MAXREG_COUNT
	.align		4
        /*003c*/ 	.byte	0x03, 0x1b
        /*003e*/ 	.short	0x00ff


	//----- nvinfo : EIATTR_MERCURY_ISA_VERSION
	.align		4
        /*0040*/ 	.byte	0x03, 0x5f
        /*0042*/ 	.short	0x0101


	//----- nvinfo : EIATTR_VRC_CTA_INIT_COUNT
	.align		4
        /*0044*/ 	.byte	0x02, 0x4a
	.zero		1
	.zero		1


	//----- nvinfo : EIATTR_EXIT_INSTR_OFFSETS
	.align		4
        /*0048*/ 	.byte	0x04, 0x1c
        /*004a*/ 	.short	(.L_15 - .L_14)


	//   ....[0]....
.L_14:
        /*004c*/ 	.word	0x00000060


	//   ....[1]....
        /*0050*/ 	.word	0x00000120


	//----- nvinfo : EIATTR_MAX_THREADS
	.align		4
.L_15:
        /*0054*/ 	.byte	0x04, 0x05
        /*0056*/ 	.short	(.L_17 - .L_16)
.L_16:
        /*0058*/ 	.word	0x00000040
        /*005c*/ 	.word	0x00000001
        /*0060*/ 	.word	0x00000001


	//----- nvinfo : EIATTR_CBANK_PARAM_SIZE
	.align		4
.L_17:
        /*0064*/ 	.byte	0x03, 0x19
        /*0066*/ 	.short	0x0018


	//----- nvinfo : EIATTR_PARAM_CBANK
	.align		4
        /*0068*/ 	.byte	0x04, 0x0a
        /*006a*/ 	.short	(.L_19 - .L_18)
	.align		4
.L_18:
        /*006c*/ 	.word	index@(.nv.constant0._Z3subPfS_S_)
        /*0070*/ 	.short	0x0380
        /*0072*/ 	.short	0x0018


	//----- nvinfo : EIATTR_SW_WAR
	.align		4
.L_19:
        /*0074*/ 	.byte	0x04, 0x36
        /*0076*/ 	.short	(.L_21 - .L_20)
.L_20:
        /*0078*/ 	.word	0x00000008
.L_21:


//--------------------- .nv.callgraph             --------------------------
	.section	.nv.callgraph,"",@"SHT_CUDA_CALLGRAPH"
	.align	4
	.sectionentsize	8
	.align		4
        /*0000*/ 	.word	0x00000000
	.align		4
        /*0004*/ 	.word	0xffffffff
	.align		4
        /*0008*/ 	.word	0x00000000
	.align		4
        /*000c*/ 	.word	0xfffffffe
	.align		4
        /*0010*/ 	.word	0x00000000
	.align		4
        /*0014*/ 	.word	0xfffffffd
	.align		4
        /*0018*/ 	.word	0x00000000
	.align		4
        /*001c*/ 	.word	0xfffffffc


//--------------------- .text._Z3subPfS_S_        --------------------------
	.section	.text._Z3subPfS_S_,"ax",@progbits
	.align	128
        .global         _Z3subPfS_S_
        .type           _Z3subPfS_S_,@function
        .size           _Z3subPfS_S_,(.L_x_1 - _Z3subPfS_S_)
        .other          _Z3subPfS_S_,@"STO_CUDA_ENTRY STV_DEFAULT"
_Z3subPfS_S_:
.text._Z3subPfS_S_:
[----:B------:R-:W-:Y:S01]  /*0000*/  LDC R1, c[0x0][0x37c] ;  /* 0x0000df00ff017b82 */ /* 0x000fe20000000800 */
[----:B------:R-:W0:Y:S07]  /*0010*/  S2R R0, SR_TID.X ;  /* 0x0000000000007919 */ /* 0x000e2e0000002100 */
[----:B------:R-:W0:Y:S08]  /*0020*/  S2UR UR4, SR_CTAID.X ;  /* 0x00000000000479c3 */ /* 0x000e300000002500 */
[----:B------:R-:W0:Y:S02]  /*0030*/  LDC R9, c[0x0][0x360] ;  /* 0x0000d800ff097b82 */ /* 0x000e240000000800 */
[----:B0-----:R-:W-:-:S05]  /*0040*/  IMAD R9, R9, UR4, R0 ;  /* 0x0000000409097c24 */ /* 0x001fca000f8e0200 */
[----:B------:R-:W-:-:S13]  /*0050*/  ISETP.GT.AND P0, PT, R9, 0x3f, PT ;  /* 0x0000003f0900780c */ /* 0x000fda0003f04270 */
[----:B------:R-:W-:Y:S05]  /*0060*/  @P0 EXIT ;  /* 0x000000000000094d */ /* 0x000fea0003800000 */
[----:B------:R-:W0:Y:S01]  /*0070*/  LDC.64 R2, c[0x0][0x380] ;  /* 0x0000e000ff027b82 */ /* 0x000e220000000a00 */
[----:B------:R-:W1:Y:S07]  /*0080*/  LDCU.64 UR4, c[0x0][0x358] ;  /* 0x00006b00ff0477ac */ /* 0x000e6e0008000a00 */
[----:B------:R-:W2:Y:S08]  /*0090*/  LDC.64 R4, c[0x0][0x388] ;  /* 0x0000e200ff047b82 */ /* 0x000eb00000000a00 */
[----:B------:R-:W3:Y:S01]  /*00a0*/  LDC.64 R6, c[0x0][0x390] ;  /* 0x0000e400ff067b82 */ /* 0x000ee20000000a00 */
[----:B0-----:R-:W-:-:S06]  /*00b0*/  IMAD.WIDE R2, R9, 0x4, R2 ;  /* 0x0000000409027825 */ /* 0x001fcc00078e0202 */
[----:B-1----:R-:W4:Y:S01]  /*00c0*/  LDG.E.CONSTANT R2, desc[UR4][R2.64] ;  /* 0x0000000402027981 */ /* 0x002f22000c1e9900 */
[----:B--2---:R-:W-:-:S06]  /*00d0*/  IMAD.WIDE R4, R9, 0x4, R4 ;  /* 0x0000000409047825 */ /* 0x004fcc00078e0204 */
[----:B------:R-:W4:Y:S01]  /*00e0*/  LDG.E.CONSTANT R5, desc[UR4][R4.64] ;  /* 0x0000000404057981 */ /* 0x000f22000c1e9900 */
[----:B---3--:R-:W-:-:S04]  /*00f0*/  IMAD.WIDE R6, R9, 0x4, R6 ;  /* 0x0000000409067825 */ /* 0x008fc800078e0206 */
[----:B----4-:R-:W-:-:S05]  /*0100*/  FADD R9, R2, -R5 ;  /* 0x8000000502097221 */ /* 0x010fca0000000000 */
[----:B------:R-:W-:Y:S01]  /*0110*/  STG.E desc[UR4][R6.64], R9 ;  /* 0x0000000906007986 */ /* 0x000fe2000c101904 */
[----:B------:R-:W-:Y:S05]  /*0120*/  EXIT ;  /* 0x000000000000794d */ /* 0x000fea0003800000 */
.L_x_0:
[----:B------:R-:W-:-:S00]  /*0130*/  BRA `(.L_x_0) ;  /* 0xfffffffc00fc7947 */ /* 0x000fc0000383ffff */
[----:B------:R-:W-:-:S00]  /*0140*/  NOP ;  /* 0x0000000000007918 */ /* 0x000fc00000000000 */
        /* <DEDUP_REMOVED lines=11> */
.L_x_1:


//--------------------- .nv.shared.reserved.0     --------------------------
	.section	.nv.shared.reserved.0,"aw",@nobits
	.weak		__nv_reservedSMEM_offset_0_alias
	.size		__nv_reservedSMEM_offset_0_alias, 0, 64
	.other		__nv_reservedSMEM_offset_0_alias,@"STO_CUDA_RESERVED_SHARED STV_DEFAULT"
__nv_reservedSMEM_offset_0_alias:
	.zero		0
	.zero		64


//--------------------- .nv.constant0._Z3subPfS_S_ --------------------------
	.section	.nv.constant0._Z3subPfS_S_,"a",@progbits
	.sectionflags	@""
	.align	4
.nv.constant0._Z3subPfS_S_:
	.zero		920


//--------------------- SYMBOLS --------------------------

	.type		.nv.reservedSmem.offset0,@object
	.size		.nv.reservedSmem.offset0,0x4
